	.target	sm_100a

	.elftype	@"ET_EXEC"


//--------------------- .note.nv.tkinfo           --------------------------
	.section	.note.nv.tkinfo,"",@"SHT_NOTE"
	.sectionflags	@"SHF_NOTE_NV_TKINFO"
	.tkinfo
        /*0018*/ 	.word	0x00000002
        /*0030*/ 	.string	""
        /*0030*/ 	.string	"ptxas"
        /*0030*/ 	.string	"Cuda compilation tools, release 13.0, V13.0.88"
        /*0030*/ 	.string	"Build cuda_13.0.r13.0/compiler.36424714_0"
        /*0030*/ 	.string	"-arch sm_100a -m 64 "



//--------------------- .note.nv.cuinfo           --------------------------
	.section	.note.nv.cuinfo,"",@"SHT_NOTE"
	.sectionflags	@"SHF_NOTE_NV_CUINFO"
        /*0018*/ 	.short	0x0002
        /*001a*/ 	.short	0x0064
        /*001c*/ 	.short	0x0082
	.zero		2


//--------------------- .nv.info                  --------------------------
	.section	.nv.info,"",@"SHT_CUDA_INFO"
	.align	4


	//----- nvinfo : EIATTR_REGCOUNT
	.align		4
        /*0000*/ 	.byte	0x04, 0x2f
        /*0002*/ 	.short	(.L_10 - .L_9)
	.align		4
.L_9:
        /*0004*/ 	.word	index@(_Z4copyIN7cutlass9transform11threadblock22PredicatedTileIteratorINS0_16PitchLinearShapeILi64ELi4EEEiNS0_6layout11PitchLinearELi1ENS1_30PitchLinearStripminedThreadMapIS5_Li32ELi1EEELi1ELb0ENS6_9NoPermuteEEEEvNT_6ParamsEPNSC_7ElementESD_SF_NS0_5CoordILi2EilEE)
        /*0008*/ 	.word	0x00000030


	//----- nvinfo : EIATTR_FRAME_SIZE
	.align		4
.L_10:
        /*000c*/ 	.byte	0x04, 0x11
        /*000e*/ 	.short	(.L_12 - .L_11)
	.align		4
.L_11:
        /*0010*/ 	.word	index@(_Z4copyIN7cutlass9transform11threadblock22PredicatedTileIteratorINS0_16PitchLinearShapeILi64ELi4EEEiNS0_6layout11PitchLinearELi1ENS1_30PitchLinearStripminedThreadMapIS5_Li32ELi1EEELi1ELb0ENS6_9NoPermuteEEEEvNT_6ParamsEPNSC_7ElementESD_SF_NS0_5CoordILi2EilEE)
        /*0014*/ 	.word	0x00000000


	//----- nvinfo : EIATTR_MIN_STACK_SIZE
	.align		4
.L_12:
        /*0018*/ 	.byte	0x04, 0x12
        /*001a*/ 	.short	(.L_14 - .L_13)
	.align		4
.L_13:
        /*001c*/ 	.word	index@(_Z4copyIN7cutlass9transform11threadblock22PredicatedTileIteratorINS0_16PitchLinearShapeILi64ELi4EEEiNS0_6layout11PitchLinearELi1ENS1_30PitchLinearStripminedThreadMapIS5_Li32ELi1EEELi1ELb0ENS6_9NoPermuteEEEEvNT_6ParamsEPNSC_7ElementESD_SF_NS0_5CoordILi2EilEE)
        /*0020*/ 	.word	0x00000000
.L_14:


//--------------------- .nv.compat                --------------------------
	.section	.nv.compat,"",@"SHT_CUDA_COMPAT_INFO"
	.align	4
        /*0000*/ 	.byte	0x02, 0x09, 0x01, 0x00, 0x02, 0x02, 0x01, 0x00, 0x02, 0x05, 0x05, 0x00, 0x03, 0x07, 0x01, 0x01
        /*0010*/ 	.byte	0x02, 0x03, 0x00, 0x00, 0x02, 0x06, 0x01, 0x00, 0x04, 0x0b, 0x08, 0x00, 0x09, 0x00, 0x00, 0x00
        /*0020*/ 	.byte	0x00, 0x00, 0x00, 0x00


//--------------------- .nv.info._Z4copyIN7cutlass9transform11threadblock22PredicatedTileIteratorINS0_16PitchLinearShapeILi64ELi4EEEiNS0_6layout11PitchLinearELi1ENS1_30PitchLinearStripminedThreadMapIS5_Li32ELi1EEELi1ELb0ENS6_9NoPermuteEEEEvNT_6ParamsEPNSC_7ElementESD_SF_NS0_5CoordILi2EilEE --------------------------
	.section	.nv.info._Z4copyIN7cutlass9transform11threadblock22PredicatedTileIteratorINS0_16PitchLinearShapeILi64ELi4EEEiNS0_6layout11PitchLinearELi1ENS1_30PitchLinearStripminedThreadMapIS5_Li32ELi1EEELi1ELb0ENS6_9NoPermuteEEEEvNT_6ParamsEPNSC_7ElementESD_SF_NS0_5CoordILi2EilEE,"",@"SHT_CUDA_INFO"
	.sectionflags	@""
	.align	4


	//----- nvinfo : EIATTR_CUDA_API_VERSION
	.align		4
        /*0000*/ 	.byte	0x04, 0x37
        /*0002*/ 	.short	(.L_16 - .L_15)
.L_15:
        /*0004*/ 	.word	0x00000082


	//----- nvinfo : EIATTR_KPARAM_INFO
	.align		4
.L_16:
        /*0008*/ 	.byte	0x04, 0x17
        /*000a*/ 	.short	(.L_18 - .L_17)
.L_17:
        /*000c*/ 	.word	0x00000000
        /*0010*/ 	.short	0x0004
        /*0012*/ 	.short	0x0050
        /*0014*/ 	.byte	0x00, 0xf0, 0x21, 0x00


	//----- nvinfo : EIATTR_KPARAM_INFO
	.align		4
.L_18:
        /*0018*/ 	.byte	0x04, 0x17
        /*001a*/ 	.short	(.L_20 - .L_19)
.L_19:
        /*001c*/ 	.word	0x00000000
        /*0020*/ 	.short	0x0003
        /*0022*/ 	.short	0x0048
        /*0024*/ 	.byte	0x00, 0xf5, 0x21, 0x00


	//----- nvinfo : EIATTR_KPARAM_INFO
	.align		4
.L_20:
        /*0028*/ 	.byte	0x04, 0x17
        /*002a*/ 	.short	(.L_22 - .L_21)
.L_21:
        /*002c*/ 	.word	0x00000000
        /*0030*/ 	.short	0x0002
        /*0032*/ 	.short	0x0028
        /*0034*/ 	.byte	0x00, 0xf0, 0x81, 0x00


	//----- nvinfo : EIATTR_KPARAM_INFO
	.align		4
.L_22:
        /*0038*/ 	.byte	0x04, 0x17
        /*003a*/ 	.short	(.L_24 - .L_23)
.L_23:
        /*003c*/ 	.word	0x00000000
        /*0040*/ 	.short	0x0001
        /*0042*/ 	.short	0x0020
        /*0044*/ 	.byte	0x00, 0xf5, 0x21, 0x00


	//----- nvinfo : EIATTR_KPARAM_INFO
	.align		4
.L_24:
        /*0048*/ 	.byte	0x04, 0x17
        /*004a*/ 	.short	(.L_26 - .L_25)
.L_25:
        /*004c*/ 	.word	0x00000000
        /*0050*/ 	.short	0x0000
        /*0052*/ 	.short	0x0000
        /*0054*/ 	.byte	0x00, 0xf0, 0x81, 0x00


	//----- nvinfo : EIATTR_SPARSE_MMA_MASK
	.align		4
.L_26:
        /*0058*/ 	.byte	0x03, 0x50
        /*005a*/ 	.short	0x0000


	//----- nvinfo : EIATTR_MAXREG_COUNT
	.align		4
        /*005c*/ 	.byte	0x03, 0x1b
        /*005e*/ 	.short	0x00ff


	//----- nvinfo : EIATTR_MERCURY_ISA_VERSION
	.align		4
        /*0060*/ 	.byte	0x03, 0x5f
        /*0062*/ 	.short	0x0101


	//----- nvinfo : EIATTR_VRC_CTA_INIT_COUNT
	.align		4
        /*0064*/ 	.byte	0x02, 0x4a
	.zero		1
	.zero		1


	//----- nvinfo : EIATTR_EXIT_INSTR_OFFSETS
	.align		4
        /*0068*/ 	.byte	0x04, 0x1c
        /*006a*/ 	.short	(.L_28 - .L_27)


	//   ....[0]....
.L_27:
        /*006c*/ 	.word	0x00000590


	//   ....[1]....
        /*0070*/ 	.word	0x00000e80


	//----- nvinfo : EIATTR_CBANK_PARAM_SIZE
	.align		4
.L_28:
        /*0074*/ 	.byte	0x03, 0x19
        /*0076*/ 	.short	0x0058


	//----- nvinfo : EIATTR_PARAM_CBANK
	.align		4
        /*0078*/ 	.byte	0x04, 0x0a
        /*007a*/ 	.short	(.L_30 - .L_29)
	.align		4
.L_29:
        /*007c*/ 	.word	index@(.nv.constant0._Z4copyIN7cutlass9transform11threadblock22PredicatedTileIteratorINS0_16PitchLinearShapeILi64ELi4EEEiNS0_6layout11PitchLinearELi1ENS1_30PitchLinearStripminedThreadMapIS5_Li32ELi1EEELi1ELb0ENS6_9NoPermuteEEEEvNT_6ParamsEPNSC_7ElementESD_SF_NS0_5CoordILi2EilEE)
        /*0080*/ 	.short	0x0380
        /*0082*/ 	.short	0x0058


	//----- nvinfo : EIATTR_SW_WAR
	.align		4
.L_30:
        /*0084*/ 	.byte	0x04, 0x36
        /*0086*/ 	.short	(.L_32 - .L_31)
.L_31:
        /*0088*/ 	.word	0x00000008
.L_32:


//--------------------- .nv.callgraph             --------------------------
	.section	.nv.callgraph,"",@"SHT_CUDA_CALLGRAPH"
	.align	4
	.sectionentsize	8
	.align		4
        /*0000*/ 	.word	0x00000000
	.align		4
        /*0004*/ 	.word	0xffffffff
	.align		4
        /*0008*/ 	.word	0x00000000
	.align		4
        /*000c*/ 	.word	0xfffffffe
	.align		4
        /*0010*/ 	.word	0x00000000
	.align		4
        /*0014*/ 	.word	0xfffffffd
	.align		4
        /*0018*/ 	.word	0x00000000
	.align		4
        /*001c*/ 	.word	0xfffffffc


//--------------------- .nv.constant4             --------------------------
	.section	.nv.constant4,"a",@progbits
	.align	8
	.align		8
.nv.constant4:
        /*0000*/ 	.dword	_ZN34_INTERNAL_03e7adc7_4_k_cu_d0a07fa94cuda3std3__45__cpo5beginE
	.align		8
        /*0008*/ 	.dword	_ZN34_INTERNAL_03e7adc7_4_k_cu_d0a07fa94cuda3std3__45__cpo3endE
	.align		8
        /*0010*/ 	.dword	_ZN34_INTERNAL_03e7adc7_4_k_cu_d0a07fa94cuda3std3__45__cpo6cbeginE
	.align		8
        /*0018*/ 	.dword	_ZN34_INTERNAL_03e7adc7_4_k_cu_d0a07fa94cuda3std3__45__cpo4cendE
	.align		8
        /*0020*/ 	.dword	_ZN34_INTERNAL_03e7adc7_4_k_cu_d0a07fa94cuda3std3__436_GLOBAL__N__03e7adc7_4_k_cu_d0a07fa96ignoreE
	.align		8
        /*0028*/ 	.dword	_ZN34_INTERNAL_03e7adc7_4_k_cu_d0a07fa94cuda3std3__419piecewise_constructE
	.align		8
        /*0030*/ 	.dword	_ZN34_INTERNAL_03e7adc7_4_k_cu_d0a07fa94cuda3std3__48in_placeE
	.align		8
        /*0038*/ 	.dword	_ZN34_INTERNAL_03e7adc7_4_k_cu_d0a07fa94cuda3std6ranges3__45__cpo4swapE
	.align		8
        /*0040*/ 	.dword	_ZN34_INTERNAL_03e7adc7_4_k_cu_d0a07fa94cuda3std6ranges3__45__cpo9iter_moveE


//--------------------- .text._Z4copyIN7cutlass9transform11threadblock22PredicatedTileIteratorINS0_16PitchLinearShapeILi64ELi4EEEiNS0_6layout11PitchLinearELi1ENS1_30PitchLinearStripminedThreadMapIS5_Li32ELi1EEELi1ELb0ENS6_9NoPermuteEEEEvNT_6ParamsEPNSC_7ElementESD_SF_NS0_5CoordILi2EilEE --------------------------
	.section	.text._Z4copyIN7cutlass9transform11threadblock22PredicatedTileIteratorINS0_16PitchLinearShapeILi64ELi4EEEiNS0_6layout11PitchLinearELi1ENS1_30PitchLinearStripminedThreadMapIS5_Li32ELi1EEELi1ELb0ENS6_9NoPermuteEEEEvNT_6ParamsEPNSC_7ElementESD_SF_NS0_5CoordILi2EilEE,"ax",@progbits
	.align	128
        .global         _Z4copyIN7cutlass9transform11threadblock22PredicatedTileIteratorINS0_16PitchLinearShapeILi64ELi4EEEiNS0_6layout11PitchLinearELi1ENS1_30PitchLinearStripminedThreadMapIS5_Li32ELi1EEELi1ELb0ENS6_9NoPermuteEEEEvNT_6ParamsEPNSC_7ElementESD_SF_NS0_5CoordILi2EilEE
        .type           _Z4copyIN7cutlass9transform11threadblock22PredicatedTileIteratorINS0_16PitchLinearShapeILi64ELi4EEEiNS0_6layout11PitchLinearELi1ENS1_30PitchLinearStripminedThreadMapIS5_Li32ELi1EEELi1ELb0ENS6_9NoPermuteEEEEvNT_6ParamsEPNSC_7ElementESD_SF_NS0_5CoordILi2EilEE,@function
        .size           _Z4copyIN7cutlass9transform11threadblock22PredicatedTileIteratorINS0_16PitchLinearShapeILi64ELi4EEEiNS0_6layout11PitchLinearELi1ENS1_30PitchLinearStripminedThreadMapIS5_Li32ELi1EEELi1ELb0ENS6_9NoPermuteEEEEvNT_6ParamsEPNSC_7ElementESD_SF_NS0_5CoordILi2EilEE,(.L_x_2 - _Z4copyIN7cutlass9transform11threadblock22PredicatedTileIteratorINS0_16PitchLinearShapeILi64ELi4EEEiNS0_6layout11PitchLinearELi1ENS1_30PitchLinearStripminedThreadMapIS5_Li32ELi1EEELi1ELb0ENS6_9NoPermuteEEEEvNT_6ParamsEPNSC_7ElementESD_SF_NS0_5CoordILi2EilEE)
        .other          _Z4copyIN7cutlass9transform11threadblock22PredicatedTileIteratorINS0_16PitchLinearShapeILi64ELi4EEEiNS0_6layout11PitchLinearELi1ENS1_30PitchLinearStripminedThreadMapIS5_Li32ELi1EEELi1ELb0ENS6_9NoPermuteEEEEvNT_6ParamsEPNSC_7ElementESD_SF_NS0_5CoordILi2EilEE,@"STO_CUDA_ENTRY STV_DEFAULT"
_Z4copyIN7cutlass9transform11threadblock22PredicatedTileIteratorINS0_16PitchLinearShapeILi64ELi4EEEiNS0_6layout11PitchLinearELi1ENS1_30PitchLinearStripminedThreadMapIS5_Li32ELi1EEELi1ELb0ENS6_9NoPermuteEEEEvNT_6ParamsEPNSC_7ElementESD_SF_NS0_5CoordILi2EilEE:
.text._Z4copyIN7cutlass9transform11threadblock22PredicatedTileIteratorINS0_16PitchLinearShapeILi64ELi4EEEiNS0_6layout11PitchLinearELi1ENS1_30PitchLinearStripminedThreadMapIS5_Li32ELi1EEELi1ELb0ENS6_9NoPermuteEEEEvNT_6ParamsEPNSC_7ElementESD_SF_NS0_5CoordILi2EilEE:
[----:B------:R-:W-:Y:S01]  /*0000*/  LDC R1, c[0x0][0x37c] ;  /* 0x0000df00ff017b82 */ /* 0x000fe20000000800 */
[----:B------:R-:W0:Y:S01]  /*0010*/  S2R R7, SR_TID.X ;  /* 0x0000000000077919 */ /* 0x000e220000002100 */
[----:B------:R-:W1:Y:S01]  /*0020*/  LDCU.64 UR16, c[0x0][0x3d0] ;  /* 0x00007a00ff1077ac */ /* 0x000e620008000a00 */
[----:B------:R-:W-:Y:S01]  /*0030*/  IMAD.MOV.U32 R37, RZ, RZ, RZ ;  /* 0x000000ffff257224 */ /* 0x000fe200078e00ff */
[----:B------:R-:W-:Y:S01]  /*0040*/  CS2R R16, SRZ ;  /* 0x0000000000107805 */ /* 0x000fe2000001ff00 */
[----:B------:R-:W2:Y:S01]  /*0050*/  LDCU.64 UR12, c[0x0][0x3a8] ;  /* 0x00007500ff0c77ac */ /* 0x000ea20008000a00 */
[----:B------:R-:W3:Y:S01]  /*0060*/  LDCU.64 UR6, c[0x0][0x3c8] ;  /* 0x00007900ff0677ac */ /* 0x000ee20008000a00 */
[----:B------:R-:W4:Y:S01]  /*0070*/  LDCU.64 UR4, c[0x0][0x3b0] ;  /* 0x00007600ff0477ac */ /* 0x000f220008000a00 */
[----:B------:R-:W5:Y:S01]  /*0080*/  LDCU.64 UR14, c[0x0][0x380] ;  /* 0x00007000ff0e77ac */ /* 0x000f620008000a00 */
[----:B-1----:R-:W-:Y:S01]  /*0090*/  USHF.R.S32.HI UR24, URZ, 0x1f, UR17 ;  /* 0x0000001fff187899 */ /* 0x002fe20008011411 */
[----:B------:R-:W1:Y:S03]  /*00a0*/  LDCU.64 UR10, c[0x0][0x3a0] ;  /* 0x00007400ff0a77ac */ /* 0x000e660008000a00 */
[----:B------:R-:W-:Y:S01]  /*00b0*/  ULEA.HI UR24, UR24, UR17, URZ, 0x2 ;  /* 0x0000001118187291 */ /* 0x000fe2000f8f10ff */
[----:B------:R-:W1:Y:S01]  /*00c0*/  LDCU.64 UR8, c[0x0][0x388] ;  /* 0x00007100ff0877ac */ /* 0x000e620008000a00 */
[----:B0-----:R-:W-:-:S02]  /*00d0*/  LOP3.LUT R36, R7, 0x3f, RZ, 0xc0, !PT ;  /* 0x0000003f07247812 */ /* 0x001fc400078ec0ff */
[----:B------:R-:W-:Y:S01]  /*00e0*/  ULOP3.LUT UR24, UR24, 0xfffffffc, URZ, 0xc0, !UPT ;  /* 0xfffffffc18187892 */ /* 0x000fe2000f8ec0ff */
[----:B------:R-:W-:Y:S01]  /*00f0*/  SHF.R.U32.HI R7, RZ, 0x6, R7 ;  /* 0x00000006ff077819 */ /* 0x000fe20000011607 */
[----:B------:R-:W0:Y:S01]  /*0100*/  LDCU.64 UR22, c[0x0][0x358] ;  /* 0x00006b00ff1677ac */ /* 0x000e220008000a00 */
[C---:B------:R-:W-:Y:S01]  /*0110*/  ISETP.GE.AND P4, PT, R36.reuse, UR16, PT ;  /* 0x0000001024007c0c */ /* 0x040fe2000bf86270 */
[----:B------:R-:W-:Y:S02]  /*0120*/  VIADD R18, R36, 0x20 ;  /* 0x0000002024127836 */ /* 0x000fe40000000000 */
[C---:B--2---:R-:W-:Y:S01]  /*0130*/  IMAD.WIDE.U32 R2, R7.reuse, UR12, R36 ;  /* 0x0000000c07027c25 */ /* 0x044fe2000f8e0024 */
[----:B------:R-:W-:Y:S01]  /*0140*/  UIADD3 UR24, UPT, UPT, -UR24, UR17, URZ ;  /* 0x0000001118187290 */ /* 0x000fe2000fffe1ff */
[----:B------:R-:W-:Y:S02]  /*0150*/  P2R R21, PR, RZ, 0x10 ;  /* 0x00000010ff157803 */ /* 0x000fe40000000000 */
[----:B------:R-:W-:Y:S01]  /*0160*/  CS2R R14, SRZ ;  /* 0x00000000000e7805 */ /* 0x000fe2000001ff00 */
[----:B------:R-:W-:Y:S01]  /*0170*/  IMAD R0, R7, UR13, R3 ;  /* 0x0000000d07007c24 */ /* 0x000fe2000f8e0203 */
[----:B---3--:R-:W-:Y:S01]  /*0180*/  LEA R10, P0, R2, UR6, 0x2 ;  /* 0x00000006020a7c11 */ /* 0x008fe2000f8010ff */
[----:B------:R-:W-:Y:S01]  /*0190*/  UISETP.NE.AND UP0, UPT, UR24, URZ, UPT ;  /* 0x000000ff1800728c */ /* 0x000fe2000bf05270 */
[----:B------:R-:W-:-:S02]  /*01a0*/  ISETP.GE.AND P3, PT, R18, UR16, PT ;  /* 0x0000001012007c0c */ /* 0x000fc4000bf66270 */
[----:B------:R-:W-:Y:S02]  /*01b0*/  CS2R R12, SRZ ;  /* 0x00000000000c7805 */ /* 0x000fe4000001ff00 */
[----:B------:R-:W-:Y:S01]  /*01c0*/  LEA.HI.X R11, R2, UR7, R0, 0x2, P0 ;  /* 0x00000007020b7c11 */ /* 0x000fe200080f1400 */
[----:B------:R-:W-:Y:S01]  /*01d0*/  USEL UR24, UR24, 0x4, UP0 ;  /* 0x0000000418187887 */ /* 0x000fe20008000000 */
[----:B----4-:R-:W-:Y:S01]  /*01e0*/  IADD3 R28, P0, PT, R10, UR4, RZ ;  /* 0x000000040a1c7c10 */ /* 0x010fe2000ff1e0ff */
[----:B-----5:R-:W-:Y:S01]  /*01f0*/  IMAD.WIDE.U32 R2, R7, UR14, R36 ;  /* 0x0000000e07027c25 */ /* 0x020fe2000f8e0024 */
[----:B------:R-:W2:Y:S02]  /*0200*/  LDCU.64 UR20, c[0x0][0x3b8] ;  /* 0x00007700ff1477ac */ /* 0x000ea40008000a00 */
[----:B------:R-:W-:Y:S01]  /*0210*/  IADD3.X R29, PT, PT, R11, UR5, RZ, P0, !PT ;  /* 0x000000050b1d7c10 */ /* 0x000fe200087fe4ff */
[----:B------:R-:W-:Y:S01]  /*0220*/  IMAD R5, R7, UR15, R3 ;  /* 0x0000000f07057c24 */ /* 0x000fe2000f8e0203 */
[----:B------:R-:W-:Y:S01]  /*0230*/  IADD3 R26, P0, PT, R28, UR4, RZ ;  /* 0x000000041c1a7c10 */ /* 0x000fe2000ff1e0ff */
[----:B------:R-:W-:Y:S01]  /*0240*/  UISETP.LT.AND UP0, UPT, UR24, UR17, UPT ;  /* 0x000000111800728c */ /* 0x000fe2000bf01270 */
[----:B------:R-:W-:Y:S01]  /*0250*/  IMAD.SHL.U32 R4, R2, 0x4, RZ ;  /* 0x0000000402047824 */ /* 0x000fe200078e00ff */
[----:B------:R-:W3:Y:S01]  /*0260*/  LDCU.64 UR18, c[0x0][0x3c0] ;  /* 0x00007800ff1277ac */ /* 0x000ee20008000a00 */
[----:B------:R-:W-:Y:S01]  /*0270*/  IADD3.X R27, PT, PT, R29, UR5, RZ, P0, !PT ;  /* 0x000000051d1b7c10 */ /* 0x000fe200087fe4ff */
[C---:B------:R-:W-:Y:S01]  /*0280*/  VIADD R3, R7.reuse, 0x1 ;  /* 0x0000000107037836 */ /* 0x040fe20000000000 */
[----:B------:R-:W-:Y:S01]  /*0290*/  IADD3 R24, P0, PT, R26, UR4, RZ ;  /* 0x000000041a187c10 */ /* 0x000fe2000ff1e0ff */
[----:B------:R-:W-:Y:S01]  /*02a0*/  USEL UR4, UR24, UR17, UP0 ;  /* 0x0000001118047287 */ /* 0x000fe20008000000 */
[----:B------:R-:W-:Y:S01]  /*02b0*/  SHF.L.U64.HI R5, R2, 0x2, R5 ;  /* 0x0000000202057819 */ /* 0x000fe20000010205 */
[----:B------:R-:W-:Y:S01]  /*02c0*/  VIADD R2, R7, 0x2 ;  /* 0x0000000207027836 */ /* 0x000fe20000000000 */
[----:B------:R-:W-:-:S02]  /*02d0*/  IADD3.X R25, PT, PT, R27, UR5, RZ, P0, !PT ;  /* 0x000000051b197c10 */ /* 0x000fc400087fe4ff */
[----:B-1----:R-:W-:Y:S02]  /*02e0*/  IADD3 R22, P0, PT, R4, UR10, RZ ;  /* 0x0000000a04167c10 */ /* 0x002fe4000ff1e0ff */
[----:B------:R-:W-:Y:S02]  /*02f0*/  ISETP.LT.AND P1, PT, R7, UR4, !P4 ;  /* 0x0000000407007c0c */ /* 0x000fe4000e721270 */
[----:B------:R-:W-:Y:S02]  /*0300*/  IADD3.X R23, PT, PT, R5, UR11, RZ, P0, !PT ;  /* 0x0000000b05177c10 */ /* 0x000fe400087fe4ff */
[----:B------:R-:W-:Y:S02]  /*0310*/  IADD3 R8, P0, PT, R22, UR8, RZ ;  /* 0x0000000816087c10 */ /* 0x000fe4000ff1e0ff */
[----:B------:R-:W-:Y:S02]  /*0320*/  P2R R0, PR, RZ, 0x2 ;  /* 0x00000002ff007803 */ /* 0x000fe40000000000 */
[----:B------:R-:W-:-:S02]  /*0330*/  IADD3.X R9, PT, PT, R23, UR9, RZ, P0, !PT ;  /* 0x0000000917097c10 */ /* 0x000fc400087fe4ff */
[----:B------:R-:W-:Y:S02]  /*0340*/  ISETP.LT.AND P2, PT, R7, UR4, !P3 ;  /* 0x0000000407007c0c */ /* 0x000fe4000df41270 */
[----:B------:R-:W-:Y:S02]  /*0350*/  ISETP.NE.AND P0, PT, R0, RZ, PT ;  /* 0x000000ff0000720c */ /* 0x000fe40003f05270 */
[C---:B------:R-:W-:Y:S02]  /*0360*/  ISETP.LT.AND P5, PT, R3.reuse, UR4, !P4 ;  /* 0x0000000403007c0c */ /* 0x040fe4000e7a1270 */
[----:B------:R-:W-:Y:S02]  /*0370*/  ISETP.LT.AND P1, PT, R3, UR4, !P3 ;  /* 0x0000000403007c0c */ /* 0x000fe4000df21270 */
[----:B------:R-:W-:Y:S02]  /*0380*/  P2R R3, PR, RZ, 0x4 ;  /* 0x00000004ff037803 */ /* 0x000fe40000000000 */
[----:B------:R-:W-:-:S03]  /*0390*/  ISETP.LT.AND P6, PT, R2, UR4, !P4 ;  /* 0x0000000402007c0c */ /* 0x000fc6000e7c1270 */
[----:B0-----:R-:W4:Y:S01]  /*03a0*/  @P2 LDG.E.LTC128B R16, desc[UR22][R10.64+0x80] ;  /* 0x000080160a102981 */ /* 0x001f22000c1e1920 */
[----:B------:R-:W-:Y:S01]  /*03b0*/  ISETP.NE.AND P2, PT, R0, RZ, PT ;  /* 0x000000ff0000720c */ /* 0x000fe20003f45270 */
[----:B------:R-:W-:Y:S02]  /*03c0*/  VIADD R0, R7, 0x3 ;  /* 0x0000000307007836 */ /* 0x000fe40000000000 */
[----:B------:R0:W5:Y:S03]  /*03d0*/  @P0 LDG.E.LTC128B R17, desc[UR22][R10.64] ;  /* 0x000000160a110981 */ /* 0x000166000c1e1920 */
[----:B------:R-:W-:Y:S01]  /*03e0*/  ISETP.LT.AND P4, PT, R0, UR4, !P4 ;  /* 0x0000000400007c0c */ /* 0x000fe2000e781270 */
[----:B------:R-:W2:Y:S01]  /*03f0*/  @P5 LDG.E.LTC128B R15, desc[UR22][R28.64] ;  /* 0x000000161c0f5981 */ /* 0x000ea2000c1e1920 */
[----:B------:R-:W-:-:S03]  /*0400*/  ISETP.LT.AND P0, PT, R2, UR4, !P3 ;  /* 0x0000000402007c0c */ /* 0x000fc6000df01270 */
[----:B------:R-:W3:Y:S01]  /*0410*/  @P1 LDG.E.LTC128B R14, desc[UR22][R28.64+0x80] ;  /* 0x000080161c0e1981 */ /* 0x000ee2000c1e1920 */
[----:B------:R-:W-:-:S03]  /*0420*/  P2R R2, PR, RZ, 0x10 ;  /* 0x00000010ff027803 */ /* 0x000fc60000000000 */
[----:B------:R-:W3:Y:S06]  /*0430*/  @P6 LDG.E.LTC128B R13, desc[UR22][R26.64] ;  /* 0x000000161a0d6981 */ /* 0x000eec000c1e1920 */
[----:B------:R1:W3:Y:S01]  /*0440*/  @P0 LDG.E.LTC128B R12, desc[UR22][R26.64+0x80] ;  /* 0x000080161a0c0981 */ /* 0x0002e2000c1e1920 */
[----:B0-----:R-:W-:-:S06]  /*0450*/  CS2R R10, SRZ ;  /* 0x00000000000a7805 */ /* 0x001fcc000001ff00 */
[----:B------:R-:W3:Y:S01]  /*0460*/  @P4 LDG.E.LTC128B R11, desc[UR22][R24.64] ;  /* 0x00000016180b4981 */ /* 0x000ee2000c1e1920 */
[----:B------:R-:W-:-:S13]  /*0470*/  ISETP.LT.AND P4, PT, R0, UR4, !P3 ;  /* 0x0000000400007c0c */ /* 0x000fda000df81270 */
[----:B------:R-:W3:Y:S01]  /*0480*/  @P4 LDG.E.LTC128B R10, desc[UR22][R24.64+0x80] ;  /* 0x00008016180a4981 */ /* 0x000ee2000c1e1920 */
[----:B------:R-:W-:-:S03]  /*0490*/  UISETP.GE.AND UP0, UPT, UR17, 0x5, UPT ;  /* 0x000000051100788c */ /* 0x000fc6000bf06270 */
[----:B-----5:R0:W-:Y:S01]  /*04a0*/  @P2 STG.E desc[UR22][R22.64], R17 ;  /* 0x0000001116002986 */ /* 0x0201e2000c101916 */
[----:B------:R-:W-:-:S13]  /*04b0*/  ISETP.NE.AND P2, PT, R3, RZ, PT ;  /* 0x000000ff0300720c */ /* 0x000fda0003f45270 */
[----:B----4-:R0:W-:Y:S04]  /*04c0*/  @P2 STG.E desc[UR22][R22.64+0x80], R16 ;  /* 0x0000801016002986 */ /* 0x0101e8000c101916 */
[----:B--2---:R0:W-:Y:S01]  /*04d0*/  @P5 STG.E desc[UR22][R8.64], R15 ;  /* 0x0000000f08005986 */ /* 0x0041e2000c101916 */
[----:B------:R-:W-:-:S03]  /*04e0*/  ISETP.NE.AND P5, PT, R2, RZ, PT ;  /* 0x000000ff0200720c */ /* 0x000fc60003fa5270 */
[----:B---3--:R0:W-:Y:S01]  /*04f0*/  @P1 STG.E desc[UR22][R8.64+0x80], R14 ;  /* 0x0000800e08001986 */ /* 0x0081e2000c101916 */
[----:B------:R-:W-:-:S04]  /*0500*/  IADD3 R2, P1, PT, R8, UR8, RZ ;  /* 0x0000000808027c10 */ /* 0x000fc8000ff3e0ff */
[----:B------:R-:W-:Y:S02]  /*0510*/  IADD3.X R3, PT, PT, R9, UR9, RZ, P1, !PT ;  /* 0x0000000909037c10 */ /* 0x000fe40008ffe4ff */
[----:B------:R-:W-:Y:S02]  /*0520*/  PLOP3.LUT P1, PT, PT, PT, UP0, 0x80, 0x8 ;  /* 0x000000000008781c */ /* 0x000fe40003f2f008 */
[----:B-1----:R-:W-:Y:S01]  /*0530*/  IADD3 R26, P2, PT, R2, UR8, RZ ;  /* 0x00000008021a7c10 */ /* 0x002fe2000ff5e0ff */
[----:B------:R0:W-:Y:S03]  /*0540*/  @P6 STG.E desc[UR22][R2.64], R13 ;  /* 0x0000000d02006986 */ /* 0x0001e6000c101916 */
[----:B------:R-:W-:Y:S01]  /*0550*/  IADD3.X R27, PT, PT, R3, UR9, RZ, P2, !PT ;  /* 0x00000009031b7c10 */ /* 0x000fe200097fe4ff */
[----:B------:R0:W-:Y:S04]  /*0560*/  @P0 STG.E desc[UR22][R2.64+0x80], R12 ;  /* 0x0000800c02000986 */ /* 0x0001e8000c101916 */
[----:B------:R0:W-:Y:S04]  /*0570*/  @P5 STG.E desc[UR22][R26.64], R11 ;  /* 0x0000000b1a005986 */ /* 0x0001e8000c101916 */
[----:B------:R0:W-:Y:S01]  /*0580*/  @P4 STG.E desc[UR22][R26.64+0x80], R10 ;  /* 0x0000800a1a004986 */ /* 0x0001e2000c101916 */
[----:B------:R-:W-:Y:S05]  /*0590*/  @!P1 EXIT ;  /* 0x000000000000994d */ /* 0x000fea0003800000 */
[----:B------:R-:W-:Y:S01]  /*05a0*/  UIMAD.WIDE.U32 UR26, UR24, UR14, URZ ;  /* 0x0000000e181a72a5 */ /* 0x000fe2000f8e00ff */
[----:B------:R-:W-:Y:S01]  /*05b0*/  ISETP.NE.AND P5, PT, R21, RZ, PT ;  /* 0x000000ff1500720c */ /* 0x000fe20003fa5270 */
[----:B------:R-:W-:Y:S01]  /*05c0*/  UIADD3 UR18, UP0, UPT, UR20, -UR18, URZ ;  /* 0x8000001214127290 */ /* 0x000fe2000ff1e0ff */
[----:B0-----:R-:W-:Y:S01]  /*05d0*/  SEL R3, RZ, 0x800, P3 ;  /* 0x00000800ff037807 */ /* 0x001fe20001800000 */
[----:B------:R-:W-:Y:S01]  /*05e0*/  USHF.R.S32.HI UR20, URZ, 0x1f, UR24 ;  /* 0x0000001fff147899 */ /* 0x000fe20008011418 */
[----:B------:R-:W-:Y:S01]  /*05f0*/  SEL R0, RZ, 0x400, P5 ;  /* 0x00000400ff007807 */ /* 0x000fe20002800000 */
[----:B------:R-:W-:Y:S01]  /*0600*/  IMAD.U32 R9, RZ, RZ, UR26 ;  /* 0x0000001aff097e24 */ /* 0x000fe2000f8e00ff */
[----:B------:R-:W-:Y:S01]  /*0610*/  SEL R20, RZ, 0x2, P3 ;  /* 0x00000002ff147807 */ /* 0x000fe20001800000 */
[----:B------:R-:W-:Y:S01]  /*0620*/  UIADD3.X UR21, UPT, UPT, UR21, ~UR19, URZ, UP0, !UPT ;  /* 0x8000001315157290 */ /* 0x000fe200087fe4ff */
[----:B------:R-:W-:Y:S01]  /*0630*/  SEL R23, RZ, 0x8, P3 ;  /* 0x00000008ff177807 */ /* 0x000fe20001800000 */
[----:B------:R-:W-:Y:S01]  /*0640*/  IMAD.IADD R3, R0, 0x1, R3 ;  /* 0x0000000100037824 */ /* 0x000fe200078e0203 */
[----:B------:R-:W-:Y:S01]  /*0650*/  LEA R4, P1, R9, R4, 0x2 ;  /* 0x0000000409047211 */ /* 0x000fe200078210ff */
[----:B------:R-:W-:Y:S01]  /*0660*/  UIMAD UR19, UR20, UR12, URZ ;  /* 0x0000000c141372a4 */ /* 0x000fe2000f8e02ff */
[----:B------:R-:W-:Y:S01]  /*0670*/  SEL R0, RZ, 0x1, P5 ;  /* 0x00000001ff007807 */ /* 0x000fe20002800000 */
[----:B------:R-:W-:Y:S01]  /*0680*/  UIMAD.WIDE.U32 UR28, UR24, UR12, URZ ;  /* 0x0000000c181c72a5 */ /* 0x000fe2000f8e00ff */
[----:B------:R-:W-:Y:S01]  /*0690*/  SEL R9, RZ, 0x4, P5 ;  /* 0x00000004ff097807 */ /* 0x000fe20002800000 */
[----:B------:R-:W0:Y:S01]  /*06a0*/  LDCU.128 UR4, c[0x0][0x390] ;  /* 0x00007200ff0477ac */ /* 0x000e220008000c00 */
[----:B------:R-:W-:Y:S01]  /*06b0*/  SEL R6, RZ, 0x100, P5 ;  /* 0x00000100ff067807 */ /* 0x000fe20002800000 */
[----:B------:R-:W-:Y:S01]  /*06c0*/  IMAD.U32 R32, RZ, RZ, UR8 ;  /* 0x00000008ff207e24 */ /* 0x000fe2000f8e00ff */
[--C-:B------:R-:W-:Y:S01]  /*06d0*/  IADD3 R19, PT, PT, R9, R20, R0.reuse ;  /* 0x0000001409137210 */ /* 0x100fe20007ffe000 */
[----:B------:R-:W-:Y:S01]  /*06e0*/  UIMAD UR12, UR20, UR14, URZ ;  /* 0x0000000e140c72a4 */ /* 0x000fe2000f8e02ff */
[----:B------:R-:W-:Y:S01]  /*06f0*/  SEL R8, RZ, 0x200, P3 ;  /* 0x00000200ff087807 */ /* 0x000fe20001800000 */
[----:B------:R-:W-:Y:S01]  /*0700*/  UIMAD UR19, UR24, UR13, UR19 ;  /* 0x0000000d181372a4 */ /* 0x000fe2000f8e0213 */
[----:B------:R-:W-:Y:S01]  /*0710*/  IADD3 R2, PT, PT, R6, R19, R23 ;  /* 0x0000001306027210 */ /* 0x000fe20007ffe017 */
[----:B------:R-:W-:Y:S01]  /*0720*/  UIMAD UR12, UR24, UR15, UR12 ;  /* 0x0000000f180c72a4 */ /* 0x000fe2000f8e020c */
[----:B------:R-:W-:Y:S01]  /*0730*/  IADD3 R0, PT, PT, R23, R8, R0 ;  /* 0x0000000817007210 */ /* 0x000fe20007ffe000 */
[----:B------:R-:W-:Y:S01]  /*0740*/  ULEA UR18, UP2, UR28, UR18, 0x2 ;  /* 0x000000121c127291 */ /* 0x000fe2000f8410ff */
[----:B------:R-:W-:Y:S01]  /*0750*/  IADD3 R2, PT, PT, R3, R2, R8 ;  /* 0x0000000203027210 */ /* 0x000fe20007ffe008 */
[----:B------:R-:W-:Y:S01]  /*0760*/  UIADD3 UR12, UPT, UPT, UR27, UR12, URZ ;  /* 0x0000000c1b0c7290 */ /* 0x000fe2000fffe0ff */
[----:B------:R-:W-:Y:S01]  /*0770*/  IADD3 R8, P0, PT, R7, UR24, RZ ;  /* 0x0000001807087c10 */ /* 0x000fe2000ff1e0ff */
[----:B------:R-:W-:Y:S01]  /*0780*/  UIADD3 UR19, UPT, UPT, UR29, UR19, URZ ;  /* 0x000000131d137290 */ /* 0x000fe2000fffe0ff */
[----:B------:R-:W-:Y:S01]  /*0790*/  IADD3 R0, PT, PT, R9, R0, R20 ;  /* 0x0000000009007210 */ /* 0x000fe20007ffe014 */
[----:B------:R-:W-:Y:S01]  /*07a0*/  IMAD.U32 R30, RZ, RZ, UR8 ;  /* 0x00000008ff1e7e24 */ /* 0x000fe2000f8e00ff */
[----:B------:R-:W-:Y:S01]  /*07b0*/  SHF.R.U32.HI R19, RZ, 0x2, R9 ;  /* 0x00000002ff137819 */ /* 0x000fe20000011609 */
[----:B------:R-:W-:Y:S01]  /*07c0*/  IMAD.X R7, RZ, RZ, UR20, P0 ;  /* 0x00000014ff077e24 */ /* 0x000fe200080e06ff */
[----:B------:R-:W-:Y:S01]  /*07d0*/  SHF.R.U32.HI R9, RZ, 0x8, R6 ;  /* 0x00000008ff097819 */ /* 0x000fe20000011606 */
[----:B------:R-:W-:Y:S01]  /*07e0*/  IMAD.WIDE.U32 R22, R8, UR14, R36 ;  /* 0x0000000e08167c25 */ /* 0x000fe2000f8e0024 */
[----:B------:R-:W-:Y:S01]  /*07f0*/  IADD3 R0, PT, PT, R3, R0, R6 ;  /* 0x0000000003007210 */ /* 0x000fe20007ffe006 */
[----:B------:R-:W-:Y:S01]  /*0800*/  ULEA.HI.X UR19, UR28, UR21, UR19, 0x2, UP2 ;  /* 0x000000151c137291 */ /* 0x000fe200090f1413 */
[----:B------:R-:W-:Y:S01]  /*0810*/  IADD3 R26, P0, PT, R24, UR18, RZ ;  /* 0x00000012181a7c10 */ /* 0x000fe2000ff1e0ff */
[----:B------:R-:W-:Y:S01]  /*0820*/  IMAD R7, R7, UR14, RZ ;  /* 0x0000000e07077c24 */ /* 0x000fe2000f8e02ff */
[----:B0-----:R-:W-:Y:S01]  /*0830*/  UIADD3 UR4, UP1, UPT, UR4, -UR6, URZ ;  /* 0x8000000604047290 */ /* 0x001fe2000ff3e0ff */
[----:B------:R-:W-:Y:S01]  /*0840*/  IMAD.U32 R6, RZ, RZ, UR26 ;  /* 0x0000001aff067e24 */ /* 0x000fe2000f8e00ff */
[----:B------:R-:W-:Y:S01]  /*0850*/  ISETP.NE.U32.AND P6, PT, R19, RZ, PT ;  /* 0x000000ff1300720c */ /* 0x000fe20003fc5070 */
[----:B------:R-:W-:Y:S01]  /*0860*/  IMAD R7, R8, UR15, R7 ;  /* 0x0000000f08077c24 */ /* 0x000fe2000f8e0207 */
[----:B------:R-:W-:Y:S01]  /*0870*/  IADD3.X R27, PT, PT, R25, UR19, RZ, P0, !PT ;  /* 0x00000013191b7c10 */ /* 0x000fe200087fe4ff */
[----:B------:R-:W-:Y:S01]  /*0880*/  IMAD.U32 R3, RZ, RZ, UR12 ;  /* 0x0000000cff037e24 */ /* 0x000fe2000f8e00ff */
[----:B------:R-:W-:Y:S01]  /*0890*/  LOP3.LUT P0, RZ, R2, 0x800, RZ, 0xc0, !PT ;  /* 0x0000080002ff7812 */ /* 0x000fe2000780c0ff */
[----:B------:R-:W-:Y:S01]  /*08a0*/  IMAD.IADD R7, R23, 0x1, R7 ;  /* 0x0000000117077824 */ /* 0x000fe200078e0207 */
[----:B------:R-:W-:Y:S01]  /*08b0*/  UIADD3 UR4, UP0, UPT, UR4, UR10, URZ ;  /* 0x0000000a04047290 */ /* 0x000fe2000ff1e0ff */
[----:B------:R-:W-:Y:S01]  /*08c0*/  IMAD.U32 R34, RZ, RZ, UR8 ;  /* 0x00000008ff227e24 */ /* 0x000fe2000f8e00ff */
[----:B------:R-:W-:Y:S01]  /*08d0*/  LEA.HI.X R5, R6, R5, R3, 0x2, P1 ;  /* 0x0000000506057211 */ /* 0x000fe200008f1403 */
[----:B------:R-:W0:Y:S01]  /*08e0*/  LDCU.64 UR12, c[0x0][0x390] ;  /* 0x00007200ff0c77ac */ /* 0x000e220008000a00 */
[----:B------:R-:W-:Y:S01]  /*08f0*/  LOP3.LUT P1, RZ, R2, 0x400, RZ, 0xc0, !PT ;  /* 0x0000040002ff7812 */ /* 0x000fe2000782c0ff */
[C---:B------:R-:W-:Y:S01]  /*0900*/  IMAD.SHL.U32 R2, R22.reuse, 0x4, RZ ;  /* 0x0000000416027824 */ /* 0x040fe200078e00ff */
[C---:B------:R-:W-:Y:S01]  /*0910*/  SHF.L.U64.HI R3, R22.reuse, 0x2, R7 ;  /* 0x0000000216037819 */ /* 0x040fe20000010207 */
[----:B------:R-:W-:Y:S01]  /*0920*/  UIADD3.X UR5, UPT, UPT, UR11, UR5, ~UR7, UP0, UP1 ;  /* 0x000000050b057290 */ /* 0x000fe200087e2c07 */
[----:B------:R-:W-:Y:S01]  /*0930*/  P2R R19, PR, RZ, 0x1 ;  /* 0x00000001ff137803 */ /* 0x000fe20000000000 */
[----:B------:R-:W1:Y:S01]  /*0940*/  LDCU.64 UR6, c[0x0][0x3b0] ;  /* 0x00007600ff0677ac */ /* 0x000e620008000a00 */
[----:B------:R-:W-:Y:S01]  /*0950*/  IADD3 R8, P0, PT, R22, UR8, RZ ;  /* 0x0000000816087c10 */ /* 0x000fe2000ff1e0ff */
[----:B------:R-:W-:Y:S01]  /*0960*/  IMAD.WIDE.U32 R32, R32, 0x5, R2 ;  /* 0x0000000520207825 */ /* 0x000fe200078e0002 */
[----:B------:R-:W-:Y:S01]  /*0970*/  SHF.R.U32.HI R6, RZ, 0xa, R0 ;  /* 0x0000000aff067819 */ /* 0x000fe20000011600 */
[----:B------:R-:W-:Y:S01]  /*0980*/  UIADD3 UR17, UPT, UPT, UR17, 0x3, URZ ;  /* 0x0000000311117890 */ /* 0x000fe2000fffe0ff */
[----:B------:R-:W-:Y:S01]  /*0990*/  IADD3.X R7, PT, PT, R7, UR9, RZ, P0, !PT ;  /* 0x0000000907077c10 */ /* 0x000fe200087fe4ff */
[----:B------:R-:W-:Y:S01]  /*09a0*/  IMAD.WIDE.U32 R30, R30, 0x6, R2 ;  /* 0x000000061e1e7825 */ /* 0x000fe200078e0002 */
[----:B------:R-:W-:Y:S01]  /*09b0*/  LOP3.LUT P0, RZ, R6, 0x1, RZ, 0xc0, !PT ;  /* 0x0000000106ff7812 */ /* 0x000fe2000780c0ff */
[----:B------:R-:W2:Y:S01]  /*09c0*/  LDC.64 R2, c[0x0][0x3b8] ;  /* 0x0000ee00ff027b82 */ /* 0x000ea20000000a00 */
[----:B------:R-:W-:Y:S01]  /*09d0*/  UIMAD UR11, UR9, 0x3, URZ ;  /* 0x00000003090b78a4 */ /* 0x000fe2000f8e02ff */
[----:B------:R-:W-:Y:S01]  /*09e0*/  ISETP.NE.U32.AND P5, PT, R9, RZ, PT ;  /* 0x000000ff0900720c */ /* 0x000fe20003fa5070 */
[----:B------:R-:W-:Y:S01]  /*09f0*/  USHF.R.S32.HI UR15, URZ, 0x1f, UR17 ;  /* 0x0000001fff0f7899 */ /* 0x000fe20008011411 */
[----:B------:R-:W-:Y:S01]  /*0a00*/  P2R R20, PR, RZ, 0x2 ;  /* 0x00000002ff147803 */ /* 0x000fe20000000000 */
[----:B0-----:R-:W-:Y:S01]  /*0a10*/  UIMAD.WIDE.U32 UR12, UR8, 0x3, UR12 ;  /* 0x00000003080c78a5 */ /* 0x001fe2000f8e000c */
[----:B------:R-:W-:Y:S01]  /*0a20*/  P2R R22, PR, RZ, 0x1 ;  /* 0x00000001ff167803 */ /* 0x000fe20000000000 */
[----:B------:R-:W-:Y:S01]  /*0a30*/  IMAD.WIDE.U32 R34, R34, 0x3, R4 ;  /* 0x0000000322227825 */ /* 0x000fe200078e0004 */
[----:B------:R-:W-:-:S02]  /*0a40*/  UIMAD UR10, UR9, 0x5, URZ ;  /* 0x00000005090a78a4 */ /* 0x000fc4000f8e02ff */
[----:B-1----:R-:W-:Y:S02]  /*0a50*/  UIADD3 UR6, UP0, UPT, UR6, -0x80, URZ ;  /* 0xffffff8006067890 */ /* 0x002fe4000ff1e0ff */
[----:B------:R-:W-:Y:S02]  /*0a60*/  UIMAD UR9, UR9, 0x6, URZ ;  /* 0x00000006090978a4 */ /* 0x000fe4000f8e02ff */
[----:B------:R-:W-:Y:S01]  /*0a70*/  UIADD3.X UR8, UPT, UPT, UR7, -0x1, URZ, UP0, !UPT ;  /* 0xffffffff07087890 */ /* 0x000fe200087fe4ff */
[----:B------:R-:W0:Y:S01]  /*0a80*/  LDCU UR7, c[0x0][0x3d0] ;  /* 0x00007a00ff0777ac */ /* 0x000e220008000800 */
[----:B------:R-:W-:Y:S02]  /*0a90*/  ULEA.HI UR15, UR15, UR17, URZ, 0x2 ;  /* 0x000000110f0f7291 */ /* 0x000fe4000f8f10ff */
[----:B------:R-:W-:Y:S01]  /*0aa0*/  UIADD3 UR14, UPT, UPT, UR11, UR13, URZ ;  /* 0x0000000d0b0e7290 */ /* 0x000fe2000fffe0ff */
[----:B------:R-:W-:Y:S01]  /*0ab0*/  SHF.R.U32.HI R0, RZ, 0xb, R0 ;  /* 0x0000000bff007819 */ /* 0x000fe20000011600 */
[----:B------:R-:W-:Y:S01]  /*0ac0*/  VIADD R4, R35, UR11 ;  /* 0x0000000b23047c36 */ /* 0x000fe20008000000 */
[C---:B------:R-:W-:Y:S01]  /*0ad0*/  SHF.L.U64.HI R7, R8.reuse, 0x2, R7 ;  /* 0x0000000208077819 */ /* 0x040fe20000010207 */
[----:B------:R-:W-:Y:S01]  /*0ae0*/  IMAD.SHL.U32 R8, R8, 0x4, RZ ;  /* 0x0000000408087824 */ /* 0x000fe200078e00ff */
[----:B------:R-:W-:Y:S01]  /*0af0*/  ISETP.NE.U32.AND P4, PT, R0, RZ, PT ;  /* 0x000000ff0000720c */ /* 0x000fe20003f85070 */
[----:B------:R-:W-:Y:S01]  /*0b00*/  VIADD R6, R33, UR10 ;  /* 0x0000000a21067c36 */ /* 0x000fe20008000000 */
[----:B------:R-:W-:Y:S01]  /*0b10*/  ISETP.GE.AND P2, PT, R36, UR16, PT ;  /* 0x0000001024007c0c */ /* 0x000fe2000bf46270 */
[----:B------:R-:W-:Y:S01]  /*0b20*/  VIADD R9, R31, UR9 ;  /* 0x000000091f097c36 */ /* 0x000fe20008000000 */
[----:B------:R-:W-:-:S12]  /*0b30*/  USHF.R.S32.HI UR15, URZ, 0x2, UR15 ;  /* 0x00000002ff0f7899 */ /* 0x000fd8000801140f */
.L_x_0:
[----:B-1----:R-:W-:Y:S01]  /*0b40*/  IMAD.MOV.U32 R28, RZ, RZ, R26 ;  /* 0x000000ffff1c7224 */ /* 0x002fe200078e001a */
[----:B------:R-:W-:Y:S01]  /*0b50*/  UMOV UR9, UR15 ;  /* 0x0000000f00097c82 */ /* 0x000fe20008000000 */
[----:B------:R-:W-:Y:S01]  /*0b60*/  IMAD.MOV.U32 R29, RZ, RZ, R27 ;  /* 0x000000ffff1d7224 */ /* 0x000fe200078e001b */
[----:B------:R-:W-:Y:S01]  /*0b70*/  UIADD3 UR15, UPT, UPT, UR15, -0x1, URZ ;  /* 0xffffffff0f0f7890 */ /* 0x000fe2000fffe0ff */
[----:B------:R-:W-:Y:S01]  /*0b80*/  IMAD.U32 R5, RZ, RZ, UR6 ;  /* 0x00000006ff057e24 */ /* 0x000fe2000f8e00ff */
[----:B------:R-:W-:Y:S01]  /*0b90*/  IADD3 R24, P0, PT, R28, UR6, RZ ;  /* 0x000000061c187c10 */ /* 0x000fe2000ff1e0ff */
[----:B------:R-:W-:Y:S01]  /*0ba0*/  IMAD.U32 R0, RZ, RZ, UR6 ;  /* 0x00000006ff007e24 */ /* 0x000fe2000f8e00ff */
[----:B------:R-:W3:Y:S02]  /*0bb0*/  @!P3 LDG.E.LTC128B R16, desc[UR22][R28.64+0x80] ;  /* 0x000080161c10b981 */ /* 0x000ee4000c1e1920 */
[----:B------:R-:W-:Y:S02]  /*0bc0*/  IADD3.X R25, PT, PT, R29, UR8, RZ, P0, !PT ;  /* 0x000000081d197c10 */ /* 0x000fe400087fe4ff */
[----:B------:R-:W-:Y:S03]  /*0bd0*/  IADD3 R38, P1, P0, R5, 0x80, R24 ;  /* 0x0000008005267810 */ /* 0x000fe6000783e018 */
[----:B------:R-:W4:Y:S01]  /*0be0*/  @!P3 LDG.E.LTC128B R14, desc[UR22][R24.64+0x100] ;  /* 0x00010016180eb981 */ /* 0x000f22000c1e1920 */
[----:B------:R-:W-:Y:S02]  /*0bf0*/  IADD3.X R39, PT, PT, RZ, UR8, R25, P1, P0 ;  /* 0x00000008ff277c10 */ /* 0x000fe40008fe0419 */
[----:B------:R-:W-:Y:S01]  /*0c00*/  IADD3 R40, P1, P0, R0, 0x80, R38 ;  /* 0x0000008000287810 */ /* 0x000fe2000783e026 */
[----:B------:R-:W5:Y:S03]  /*0c10*/  @P6 LDG.E.LTC128B R15, desc[UR22][R24.64+0x80] ;  /* 0x00008016180f6981 */ /* 0x000f66000c1e1920 */
[----:B------:R-:W-:Y:S01]  /*0c20*/  IADD3.X R41, PT, PT, RZ, UR8, R39, P1, P0 ;  /* 0x00000008ff297c10 */ /* 0x000fe20008fe0427 */
[----:B------:R-:W5:Y:S01]  /*0c30*/  @!P3 LDG.E.LTC128B R12, desc[UR22][R38.64+0x100] ;  /* 0x00010016260cb981 */ /* 0x000f62000c1e1920 */
[----:B------:R-:W-:Y:S03]  /*0c40*/  IADD3 R5, P0, PT, R40, 0x100, RZ ;  /* 0x0000010028057810 */ /* 0x000fe60007f1e0ff */
[----:B------:R-:W5:Y:S01]  /*0c50*/  @P5 LDG.E.LTC128B R13, desc[UR22][R38.64+0x80] ;  /* 0x00008016260d5981 */ /* 0x000f62000c1e1920 */
[----:B--2---:R-:W-:Y:S01]  /*0c60*/  IADD3 R5, P1, PT, R5, R2, RZ ;  /* 0x0000000205057210 */ /* 0x004fe20007f3e0ff */
[----:B------:R-:W-:Y:S02]  /*0c70*/  IMAD.X R0, RZ, RZ, R41, P0 ;  /* 0x000000ffff007224 */ /* 0x000fe400000e0629 */
[----:B------:R-:W2:Y:S01]  /*0c80*/  @P4 LDG.E.LTC128B R10, desc[UR22][R40.64+0x100] ;  /* 0x00010016280a4981 */ /* 0x000ea2000c1e1920 */
[----:B------:R-:W-:Y:S04]  /*0c90*/  IADD3 R26, P0, PT, R5, -0x80, RZ ;  /* 0xffffff80051a7810 */ /* 0x000fe80007f1e0ff */
[----:B------:R-:W-:Y:S02]  /*0ca0*/  IADD3.X R27, PT, PT, R0, -0x1, R3, P0, P1 ;  /* 0xffffffff001b7810 */ /* 0x000fe400007e2403 */
[----:B------:R-:W-:Y:S02]  /*0cb0*/  ISETP.NE.AND P1, PT, R21, RZ, PT ;  /* 0x000000ff1500720c */ /* 0x000fe40003f25270 */
[----:B------:R-:W-:Y:S04]  /*0cc0*/  IADD3 R42, P0, PT, R34, UR4, RZ ;  /* 0x00000004222a7c10 */ /* 0x000fe8000ff1e0ff */
[----:B------:R-:W-:Y:S02]  /*0cd0*/  IADD3.X R43, PT, PT, R4, UR5, RZ, P0, !PT ;  /* 0x00000005042b7c10 */ /* 0x000fe400087fe4ff */
[----:B------:R-:W-:Y:S04]  /*0ce0*/  IADD3 R44, P0, PT, R8, UR4, RZ ;  /* 0x00000004082c7c10 */ /* 0x000fe8000ff1e0ff */
[----:B------:R-:W-:Y:S01]  /*0cf0*/  IADD3.X R45, PT, PT, R7, UR5, RZ, P0, !PT ;  /* 0x00000005072d7c10 */ /* 0x000fe200087fe4ff */
[----:B------:R1:W4:Y:S01]  /*0d00*/  @!P1 LDG.E.LTC128B R17, desc[UR22][R28.64] ;  /* 0x000000161c119981 */ /* 0x000322000c1e1920 */
[----:B------:R-:W-:Y:S02]  /*0d10*/  ISETP.NE.AND P0, PT, R22, RZ, PT ;  /* 0x000000ff1600720c */ /* 0x000fe40003f05270 */
[----:B------:R-:W-:Y:S11]  /*0d20*/  ISETP.NE.AND P1, PT, R19, RZ, PT ;  /* 0x000000ff1300720c */ /* 0x000ff60003f25270 */
[----:B------:R-:W2:Y:S01]  /*0d30*/  @P0 LDG.E.LTC128B R11, desc[UR22][R40.64+0x80] ;  /* 0x00008016280b0981 */ /* 0x000ea2000c1e1920 */
[----:B-1----:R-:W-:Y:S04]  /*0d40*/  IADD3 R28, P0, PT, R32, UR4, RZ ;  /* 0x00000004201c7c10 */ /* 0x002fe8000ff1e0ff */
[----:B------:R-:W-:Y:S02]  /*0d50*/  IADD3.X R29, PT, PT, R6, UR5, RZ, P0, !PT ;  /* 0x00000005061d7c10 */ /* 0x000fe400087fe4ff */
[----:B------:R-:W-:Y:S01]  /*0d60*/  IADD3 R24, P0, PT, R30, UR4, RZ ;  /* 0x000000041e187c10 */ /* 0x000fe2000ff1e0ff */
[----:B------:R-:W-:Y:S03]  /*0d70*/  UIADD3 UR4, UP0, UPT, UR4, UR12, URZ ;  /* 0x0000000c04047290 */ /* 0x000fe6000ff1e0ff */
[----:B------:R-:W-:Y:S01]  /*0d80*/  IADD3.X R25, PT, PT, R9, UR5, RZ, P0, !PT ;  /* 0x0000000509197c10 */ /* 0x000fe200087fe4ff */
[----:B------:R-:W-:Y:S01]  /*0d90*/  UIADD3.X UR5, UPT, UPT, UR5, UR14, URZ, UP0, !UPT ;  /* 0x0000000e05057290 */ /* 0x000fe200087fe4ff */
[----:B0-----:R-:W-:Y:S01]  /*0da0*/  ISETP.GE.AND P0, PT, R18, UR7, PT ;  /* 0x0000000712007c0c */ /* 0x001fe2000bf06270 */
[----:B------:R-:W-:Y:S11]  /*0db0*/  UISETP.GT.AND UP0, UPT, UR9, 0x2, UPT ;  /* 0x000000020900788c */ /* 0x000ff6000bf04270 */
[----:B------:R-:W-:Y:S01]  /*0dc0*/  @!UPT UIADD3 URZ, UPT, UPT, URZ, URZ, URZ ;  /* 0x000000fffffff290 */ /* 0x000fe2000fffe0ff */
[----:B---3--:R1:W-:Y:S04]  /*0dd0*/  @!P0 STG.E desc[UR22][R42.64+0x80], R16 ;  /* 0x000080102a008986 */ /* 0x0083e8000c101916 */
[----:B----4-:R1:W-:Y:S01]  /*0de0*/  @!P2 STG.E desc[UR22][R42.64], R17 ;  /* 0x000000112a00a986 */ /* 0x0103e2000c101916 */
[----:B------:R-:W-:Y:S03]  /*0df0*/  ISETP.GE.AND P2, PT, R36, UR7, PT ;  /* 0x0000000724007c0c */ /* 0x000fe6000bf46270 */
[----:B------:R1:W-:Y:S10]  /*0e00*/  @!P0 STG.E desc[UR22][R44.64+0x80], R14 ;  /* 0x0000800e2c008986 */ /* 0x0003f4000c101916 */
[----:B-----5:R1:W-:Y:S04]  /*0e10*/  @!P2 STG.E desc[UR22][R44.64], R15 ;  /* 0x0000000f2c00a986 */ /* 0x0203e8000c101916 */
[----:B------:R1:W-:Y:S01]  /*0e20*/  @!P0 STG.E desc[UR22][R28.64+0x80], R12 ;  /* 0x0000800c1c008986 */ /* 0x0003e2000c101916 */
[----:B------:R-:W-:Y:S03]  /*0e30*/  ISETP.NE.AND P0, PT, R20, RZ, PT ;  /* 0x000000ff1400720c */ /* 0x000fe60003f05270 */
[----:B------:R1:W-:Y:S04]  /*0e40*/  @!P2 STG.E desc[UR22][R28.64], R13 ;  /* 0x0000000d1c00a986 */ /* 0x0003e8000c101916 */
[----:B--2---:R1:W-:Y:S06]  /*0e50*/  @P1 STG.E desc[UR22][R24.64+0x80], R10 ;  /* 0x0000800a18001986 */ /* 0x0043ec000c101916 */
[----:B------:R1:W-:Y:S01]  /*0e60*/  @P0 STG.E desc[UR22][R24.64], R11 ;  /* 0x0000000b18000986 */ /* 0x0003e2000c101916 */
[----:B------:R-:W-:Y:S08]  /*0e70*/  BRA.U UP0, `(.L_x_0) ;  /* 0xfffffffd00307547 */ /* 0x000ff0000b83ffff */
[----:B------:R-:W-:Y:S05]  /*0e80*/  EXIT ;  /* 0x000000000000794d */ /* 0x000fea0003800000 */
.L_x_1:
[----:B------:R-:W-:-:S00]  /*0e90*/  BRA `(.L_x_1) ;  /* 0xfffffffc00fc7947 */ /* 0x000fc0000383ffff */
[----:B------:R-:W-:-:S00]  /*0ea0*/  NOP ;  /* 0x0000000000007918 */ /* 0x000fc00000000000 */
        /* <DEDUP_REMOVED lines=13> */
.L_x_2:


//--------------------- .nv.shared.reserved.0     --------------------------
	.section	.nv.shared.reserved.0,"aw",@nobits
	.weak		__nv_reservedSMEM_offset_0_alias
	.size		__nv_reservedSMEM_offset_0_alias, 0, 64
	.other		__nv_reservedSMEM_offset_0_alias,@"STO_CUDA_RESERVED_SHARED STV_DEFAULT"
__nv_reservedSMEM_offset_0_alias:
	.zero		0
	.zero		64


//--------------------- .nv.global                --------------------------
	.section	.nv.global,"aw",@nobits
.nv.global:
	.type		_ZN34_INTERNAL_03e7adc7_4_k_cu_d0a07fa94cuda3std6ranges3__45__cpo9iter_moveE,@object
	.size		_ZN34_INTERNAL_03e7adc7_4_k_cu_d0a07fa94cuda3std6ranges3__45__cpo9iter_moveE,(_ZN34_INTERNAL_03e7adc7_4_k_cu_d0a07fa94cuda3std3__45__cpo5beginE - _ZN34_INTERNAL_03e7adc7_4_k_cu_d0a07fa94cuda3std6ranges3__45__cpo9iter_moveE)
_ZN34_INTERNAL_03e7adc7_4_k_cu_d0a07fa94cuda3std6ranges3__45__cpo9iter_moveE:
	.zero		1
	.type		_ZN34_INTERNAL_03e7adc7_4_k_cu_d0a07fa94cuda3std3__45__cpo5beginE,@object
	.size		_ZN34_INTERNAL_03e7adc7_4_k_cu_d0a07fa94cuda3std3__45__cpo5beginE,(_ZN34_INTERNAL_03e7adc7_4_k_cu_d0a07fa94cuda3std3__436_GLOBAL__N__03e7adc7_4_k_cu_d0a07fa96ignoreE - _ZN34_INTERNAL_03e7adc7_4_k_cu_d0a07fa94cuda3std3__45__cpo5beginE)
_ZN34_INTERNAL_03e7adc7_4_k_cu_d0a07fa94cuda3std3__45__cpo5beginE:
	.zero		1
	.type		_ZN34_INTERNAL_03e7adc7_4_k_cu_d0a07fa94cuda3std3__436_GLOBAL__N__03e7adc7_4_k_cu_d0a07fa96ignoreE,@object
	.size		_ZN34_INTERNAL_03e7adc7_4_k_cu_d0a07fa94cuda3std3__436_GLOBAL__N__03e7adc7_4_k_cu_d0a07fa96ignoreE,(_ZN34_INTERNAL_03e7adc7_4_k_cu_d0a07fa94cuda3std3__45__cpo6cbeginE - _ZN34_INTERNAL_03e7adc7_4_k_cu_d0a07fa94cuda3std3__436_GLOBAL__N__03e7adc7_4_k_cu_d0a07fa96ignoreE)
_ZN34_INTERNAL_03e7adc7_4_k_cu_d0a07fa94cuda3std3__436_GLOBAL__N__03e7adc7_4_k_cu_d0a07fa96ignoreE:
	.zero		1
	.type		_ZN34_INTERNAL_03e7adc7_4_k_cu_d0a07fa94cuda3std3__45__cpo6cbeginE,@object
	.size		_ZN34_INTERNAL_03e7adc7_4_k_cu_d0a07fa94cuda3std3__45__cpo6cbeginE,(_ZN34_INTERNAL_03e7adc7_4_k_cu_d0a07fa94cuda3std3__48in_placeE - _ZN34_INTERNAL_03e7adc7_4_k_cu_d0a07fa94cuda3std3__45__cpo6cbeginE)
_ZN34_INTERNAL_03e7adc7_4_k_cu_d0a07fa94cuda3std3__45__cpo6cbeginE:
	.zero		1
	.type		_ZN34_INTERNAL_03e7adc7_4_k_cu_d0a07fa94cuda3std3__48in_placeE,@object
	.size		_ZN34_INTERNAL_03e7adc7_4_k_cu_d0a07fa94cuda3std3__48in_placeE,(_ZN34_INTERNAL_03e7adc7_4_k_cu_d0a07fa94cuda3std3__45__cpo4cendE - _ZN34_INTERNAL_03e7adc7_4_k_cu_d0a07fa94cuda3std3__48in_placeE)
_ZN34_INTERNAL_03e7adc7_4_k_cu_d0a07fa94cuda3std3__48in_placeE:
	.zero		1
	.type		_ZN34_INTERNAL_03e7adc7_4_k_cu_d0a07fa94cuda3std3__45__cpo4cendE,@object
	.size		_ZN34_INTERNAL_03e7adc7_4_k_cu_d0a07fa94cuda3std3__45__cpo4cendE,(_ZN34_INTERNAL_03e7adc7_4_k_cu_d0a07fa94cuda3std6ranges3__45__cpo4swapE - _ZN34_INTERNAL_03e7adc7_4_k_cu_d0a07fa94cuda3std3__45__cpo4cendE)
_ZN34_INTERNAL_03e7adc7_4_k_cu_d0a07fa94cuda3std3__45__cpo4cendE:
	.zero		1
	.type		_ZN34_INTERNAL_03e7adc7_4_k_cu_d0a07fa94cuda3std6ranges3__45__cpo4swapE,@object
	.size		_ZN34_INTERNAL_03e7adc7_4_k_cu_d0a07fa94cuda3std6ranges3__45__cpo4swapE,(_ZN34_INTERNAL_03e7adc7_4_k_cu_d0a07fa94cuda3std3__45__cpo3endE - _ZN34_INTERNAL_03e7adc7_4_k_cu_d0a07fa94cuda3std6ranges3__45__cpo4swapE)
_ZN34_INTERNAL_03e7adc7_4_k_cu_d0a07fa94cuda3std6ranges3__45__cpo4swapE:
	.zero		1
	.type		_ZN34_INTERNAL_03e7adc7_4_k_cu_d0a07fa94cuda3std3__45__cpo3endE,@object
	.size		_ZN34_INTERNAL_03e7adc7_4_k_cu_d0a07fa94cuda3std3__45__cpo3endE,(_ZN34_INTERNAL_03e7adc7_4_k_cu_d0a07fa94cuda3std3__419piecewise_constructE - _ZN34_INTERNAL_03e7adc7_4_k_cu_d0a07fa94cuda3std3__45__cpo3endE)
_ZN34_INTERNAL_03e7adc7_4_k_cu_d0a07fa94cuda3std3__45__cpo3endE:
	.zero		1
	.type		_ZN34_INTERNAL_03e7adc7_4_k_cu_d0a07fa94cuda3std3__419piecewise_constructE,@object
	.size		_ZN34_INTERNAL_03e7adc7_4_k_cu_d0a07fa94cuda3std3__419piecewise_constructE,(.L_5 - _ZN34_INTERNAL_03e7adc7_4_k_cu_d0a07fa94cuda3std3__419piecewise_constructE)
_ZN34_INTERNAL_03e7adc7_4_k_cu_d0a07fa94cuda3std3__419piecewise_constructE:
	.zero		1
.L_5:


//--------------------- .nv.constant0._Z4copyIN7cutlass9transform11threadblock22PredicatedTileIteratorINS0_16PitchLinearShapeILi64ELi4EEEiNS0_6layout11PitchLinearELi1ENS1_30PitchLinearStripminedThreadMapIS5_Li32ELi1EEELi1ELb0ENS6_9NoPermuteEEEEvNT_6ParamsEPNSC_7ElementESD_SF_NS0_5CoordILi2EilEE --------------------------
	.section	.nv.constant0._Z4copyIN7cutlass9transform11threadblock22PredicatedTileIteratorINS0_16PitchLinearShapeILi64ELi4EEEiNS0_6layout11PitchLinearELi1ENS1_30PitchLinearStripminedThreadMapIS5_Li32ELi1EEELi1ELb0ENS6_9NoPermuteEEEEvNT_6ParamsEPNSC_7ElementESD_SF_NS0_5CoordILi2EilEE,"a",@progbits
	.sectionflags	@""
	.align	4
.nv.constant0._Z4copyIN7cutlass9transform11threadblock22PredicatedTileIteratorINS0_16PitchLinearShapeILi64ELi4EEEiNS0_6layout11PitchLinearELi1ENS1_30PitchLinearStripminedThreadMapIS5_Li32ELi1EEELi1ELb0ENS6_9NoPermuteEEEEvNT_6ParamsEPNSC_7ElementESD_SF_NS0_5CoordILi2EilEE:
	.zero		984


//--------------------- SYMBOLS --------------------------

	.type		.nv.reservedSmem.offset0,@object
	.size		.nv.reservedSmem.offset0,0x4
